	.headerflags	@"EF_CUDA_TEXMODE_UNIFIED EF_CUDA_64BIT_ADDRESS EF_CUDA_ACCELERATORS EF_CUDA_SM90 EF_CUDA_VIRTUAL_SM(EF_CUDA_SM90)"
	.elftype	@"ET_EXEC"


//--------------------- .nv.info                  --------------------------
	.section	.nv.info,"",@"SHT_CUDA_INFO"
	.align	4


	//----- nvinfo : EIATTR_REGCOUNT
	.align		4
        /*0000*/ 	.byte	0x04, 0x2f
        /*0002*/ 	.short	(.L_1 - .L_0)
	.align		4
.L_0:
        /*0004*/ 	.word	index@(triton_poi_fused_convolution_relu_34)
        /*0008*/ 	.word	0x0000000c


	//----- nvinfo : EIATTR_MIN_STACK_SIZE
	.align		4
.L_1:
        /*000c*/ 	.byte	0x04, 0x12
        /*000e*/ 	.short	(.L_3 - .L_2)
	.align		4
.L_2:
        /*0010*/ 	.word	index@(triton_poi_fused_convolution_relu_34)
        /*0014*/ 	.word	0x00000000


	//----- nvinfo : EIATTR_FRAME_SIZE
	.align		4
.L_3:
        /*0018*/ 	.byte	0x04, 0x11
        /*001a*/ 	.short	(.L_5 - .L_4)
	.align		4
.L_4:
        /*001c*/ 	.word	index@(triton_poi_fused_convolution_relu_34)
        /*0020*/ 	.word	0x00000000


	//----- nvinfo : EIATTR_MIN_STACK_SIZE
	.align		4
.L_5:
        /*0024*/ 	.byte	0x04, 0x12
        /*0026*/ 	.short	(.L_7 - .L_6)
	.align		4
.L_6:
        /*0028*/ 	.word	index@(triton_poi_fused_convolution_relu_34)
        /*002c*/ 	.word	0x00000000
.L_7:


//--------------------- .nv.info.triton_poi_fused_convolution_relu_34 --------------------------
	.section	.nv.info.triton_poi_fused_convolution_relu_34,"",@"SHT_CUDA_INFO"
	.sectionflags	@""
	.align	4


	//----- nvinfo : EIATTR_CUDA_API_VERSION
	.align		4
        /*0000*/ 	.byte	0x04, 0x37
        /*0002*/ 	.short	(.L_9 - .L_8)
.L_8:
        /*0004*/ 	.word	0x0000007c


	//----- nvinfo : EIATTR_KPARAM_INFO
	.align		4
.L_9:
        /*0008*/ 	.byte	0x04, 0x17
        /*000a*/ 	.short	(.L_11 - .L_10)
.L_10:
        /*000c*/ 	.word	0x00000000
        /*0010*/ 	.short	0x0002
        /*0012*/ 	.short	0x0010
        /*0014*/ 	.byte	0x00, 0xf0, 0x11, 0x00


	//----- nvinfo : EIATTR_KPARAM_INFO
	.align		4
.L_11:
        /*0018*/ 	.byte	0x04, 0x17
        /*001a*/ 	.short	(.L_13 - .L_12)
.L_12:
        /*001c*/ 	.word	0x00000000
        /*0020*/ 	.short	0x0001
        /*0022*/ 	.short	0x0008
        /*0024*/ 	.byte	0x00, 0xf4, 0x21, 0x00


	//----- nvinfo : EIATTR_KPARAM_INFO
	.align		4
.L_13:
        /*0028*/ 	.byte	0x04, 0x17
        /*002a*/ 	.short	(.L_15 - .L_14)
.L_14:
        /*002c*/ 	.word	0x00000000
        /*0030*/ 	.short	0x0000
        /*0032*/ 	.short	0x0000
        /*0034*/ 	.byte	0x00, 0xf4, 0x21, 0x00


	//----- nvinfo : EIATTR_SPARSE_MMA_MASK
	.align		4
.L_15:
        /*0038*/ 	.byte	0x03, 0x50
        /*003a*/ 	.short	0x0000


	//----- nvinfo : EIATTR_MAXREG_COUNT
	.align		4
        /*003c*/ 	.byte	0x03, 0x1b
        /*003e*/ 	.short	0x00ff


	//----- nvinfo : EIATTR_EXIT_INSTR_OFFSETS
	.align		4
        /*0040*/ 	.byte	0x04, 0x1c
        /*0042*/ 	.short	(.L_17 - .L_16)


	//   ....[0]....
.L_16:
        /*0044*/ 	.word	0x000001a0


	//----- nvinfo : EIATTR_REQNTID
	.align		4
.L_17:
        /*0048*/ 	.byte	0x04, 0x10
        /*004a*/ 	.short	(.L_19 - .L_18)
.L_18:
        /*004c*/ 	.word	0x00000100
        /*0050*/ 	.word	0x00000001
        /*0054*/ 	.word	0x00000001


	//----- nvinfo : EIATTR_CBANK_PARAM_SIZE
	.align		4
.L_19:
        /*0058*/ 	.byte	0x03, 0x19
        /*005a*/ 	.short	0x0014


	//----- nvinfo : EIATTR_PARAM_CBANK
	.align		4
        /*005c*/ 	.byte	0x04, 0x0a
        /*005e*/ 	.short	(.L_21 - .L_20)
	.align		4
.L_20:
        /*0060*/ 	.word	index@(.nv.constant0.triton_poi_fused_convolution_relu_34)
        /*0064*/ 	.short	0x0210
        /*0066*/ 	.short	0x0014


	//----- nvinfo : EIATTR_SW_WAR
	.align		4
.L_21:
        /*0068*/ 	.byte	0x04, 0x36
        /*006a*/ 	.short	(.L_23 - .L_22)
.L_22:
        /*006c*/ 	.word	0x00000008
.L_23:


//--------------------- .nv.callgraph             --------------------------
	.section	.nv.callgraph,"",@"SHT_CUDA_CALLGRAPH"
	.align	4
	.sectionentsize	8
	.align		4
        /*0000*/ 	.word	0x00000000
	.align		4
        /*0004*/ 	.word	0xffffffff
	.align		4
        /*0008*/ 	.word	0x00000000
	.align		4
        /*000c*/ 	.word	0xfffffffe
	.align		4
        /*0010*/ 	.word	0x00000000
	.align		4
        /*0014*/ 	.word	0xfffffffd
	.align		4
        /*0018*/ 	.word	0x00000000
	.align		4
        /*001c*/ 	.word	0xfffffffc


//--------------------- .text.triton_poi_fused_convolution_relu_34 --------------------------
	.section	.text.triton_poi_fused_convolution_relu_34,"ax",@progbits
	.align	128
        .global         triton_poi_fused_convolution_relu_34
        .type           triton_poi_fused_convolution_relu_34,@function
        .size           triton_poi_fused_convolution_relu_34,(.L_x_1 - triton_poi_fused_convolution_relu_34)
        .other          triton_poi_fused_convolution_relu_34,@"STO_CUDA_ENTRY STV_DEFAULT"
triton_poi_fused_convolution_relu_34:
.text.triton_poi_fused_convolution_relu_34:
[----:B------:R-:W-:Y:S01]  /*0000*/  LDC R1, c[0x0][0x28] ;  /* 0x00000a00ff017b82 */ /* 0x000fe20000000800 */
[----:B------:R-:W1:Y:S07]  /*0010*/  S2R R0, SR_TID.X ;  /* 0x0000000000007919 */ /* 0x000e6e0000002100 */
[----:B------:R-:W2:Y:S01]  /*0020*/  LDC.64 R4, c[0x0][0x218] ;  /* 0x00008600ff047b82 */ /* 0x000ea20000000a00 */
[----:B------:R-:W-:Y:S01]  /*0030*/  ULDC.64 UR4, c[0x0][0x208] ;  /* 0x0000820000047ab9 */ /* 0x000fe20000000a00 */
[----:B------:R-:W3:Y:S06]  /*0040*/  S2R R7, SR_CTAID.X ;  /* 0x0000000000077919 */ /* 0x000eec0000002500 */
[----:B------:R-:W4:Y:S01]  /*0050*/  LDC.64 R2, c[0x0][0x210] ;  /* 0x00008400ff027b82 */ /* 0x000f220000000a00 */
[----:B-1----:R-:W-:-:S05]  /*0060*/  IMAD.SHL.U32 R0, R0, 0x2, RZ ;  /* 0x0000000200007824 */ /* 0x002fca00078e00ff */
[----:B------:R-:W-:-:S05]  /*0070*/  LOP3.LUT R0, R0, 0x1fe, RZ, 0xc0, !PT ;  /* 0x000001fe00007812 */ /* 0x000fca00078ec0ff */
[----:B---3--:R-:W-:-:S04]  /*0080*/  IMAD R7, R7, 0x200, R0 ;  /* 0x0000020007077824 */ /* 0x008fc800078e0200 */
[----:B------:R-:W-:-:S04]  /*0090*/  IMAD.HI R0, R7, 0x1948b0fd, RZ ;  /* 0x1948b0fd07007827 */ /* 0x000fc800078e02ff */
[----:B----4-:R-:W-:Y:S01]  /*00a0*/  IMAD.WIDE R2, R7, 0x4, R2 ;  /* 0x0000000407027825 */ /* 0x010fe200078e0202 */
[----:B------:R-:W-:-:S04]  /*00b0*/  SHF.R.U32.HI R9, RZ, 0x1f, R0 ;  /* 0x0000001fff097819 */ /* 0x000fc80000011600 */
[----:B------:R-:W-:Y:S01]  /*00c0*/  LEA.HI.SX32 R9, R0, R9, 0x19 ;  /* 0x0000000900097211 */ /* 0x000fe200078fcaff */
[----:B------:R-:W3:Y:S03]  /*00d0*/  LDG.E.64 R6, desc[UR4][R2.64] ;  /* 0x0000000402067981 */ /* 0x000ee6000c1e1b00 */
[----:B------:R-:W-:-:S04]  /*00e0*/  LEA.HI R0, R9, R9, RZ, 0x7 ;  /* 0x0000000909007211 */ /* 0x000fc800078f38ff */
[----:B------:R-:W-:-:S05]  /*00f0*/  LOP3.LUT R0, R0, 0xffffff80, RZ, 0xc0, !PT ;  /* 0xffffff8000007812 */ /* 0x000fca00078ec0ff */
[----:B------:R-:W-:-:S04]  /*0100*/  IMAD.IADD R9, R9, 0x1, -R0 ;  /* 0x0000000109097824 */ /* 0x000fc800078e0a00 */
[----:B--2---:R-:W-:-:S06]  /*0110*/  IMAD.WIDE R4, R9, 0x4, R4 ;  /* 0x0000000409047825 */ /* 0x004fcc00078e0204 */
[----:B------:R-:W3:Y:S02]  /*0120*/  LDG.E.EL R4, desc[UR4][R4.64] ;  /* 0x0000000404047981 */ /* 0x000ee4000c2e1900 */
[CC--:B---3--:R-:W-:Y:S01]  /*0130*/  FSETP.GEU.AND P0, PT, R6.reuse, -R4.reuse, PT ;  /* 0x800000040600720b */ /* 0x0c8fe20003f0e000 */
[--C-:B------:R-:W-:Y:S01]  /*0140*/  FADD R6, R6, R4.reuse ;  /* 0x0000000406067221 */ /* 0x100fe20000000000 */
[C---:B------:R-:W-:Y:S01]  /*0150*/  FADD R0, R7.reuse, R4 ;  /* 0x0000000407007221 */ /* 0x040fe20000000000 */
[----:B------:R-:W-:-:S03]  /*0160*/  FSETP.GEU.AND P1, PT, R7, -R4, PT ;  /* 0x800000040700720b */ /* 0x000fc60003f2e000 */
[----:B------:R-:W-:Y:S02]  /*0170*/  FSEL R6, R6, RZ, P0 ;  /* 0x000000ff06067208 */ /* 0x000fe40000000000 */
[----:B------:R-:W-:-:S05]  /*0180*/  FSEL R7, R0, RZ, P1 ;  /* 0x000000ff00077208 */ /* 0x000fca0000800000 */
[----:B------:R-:W-:Y:S01]  /*0190*/  STG.E.64 desc[UR4][R2.64], R6 ;  /* 0x0000000602007986 */ /* 0x000fe2000c101b04 */
[----:B------:R-:W-:Y:S05]  /*01a0*/  EXIT ;  /* 0x000000000000794d */ /* 0x000fea0003800000 */
.L_x_0:
[----:B------:R-:W-:-:S00]  /*01b0*/  BRA `(.L_x_0) ;  /* 0xfffffffc00fc7947 */ /* 0x000fc0000383ffff */
[----:B------:R-:W-:-:S00]  /*01c0*/  NOP ;  /* 0x0000000000007918 */ /* 0x000fc00000000000 */
        /* <DEDUP_REMOVED lines=11> */
.L_x_1:


//--------------------- .nv.constant0.triton_poi_fused_convolution_relu_34 --------------------------
	.section	.nv.constant0.triton_poi_fused_convolution_relu_34,"a",@progbits
	.sectionflags	@""
	.align	4
.nv.constant0.triton_poi_fused_convolution_relu_34:
	.zero		548
